//
// Generated by NVIDIA NVVM Compiler
//
// Compiler Build ID: CL-36424714
// Cuda compilation tools, release 13.0, V13.0.88
// Based on NVVM 20.0.0
//

.version 9.0
.target sm_100
.address_size 64

	// .globl	_Z15matAdd_2D_indexPfS_S_

.visible .entry _Z15matAdd_2D_indexPfS_S_(
	.param .u64 .ptr .align 1 _Z15matAdd_2D_indexPfS_S__param_0,
	.param .u64 .ptr .align 1 _Z15matAdd_2D_indexPfS_S__param_1,
	.param .u64 .ptr .align 1 _Z15matAdd_2D_indexPfS_S__param_2
)
{
	.reg .b32 	%r<5>;
	.reg .b32 	%f<4>;
	.reg .b64 	%rd<11>;

	ld.param.u64 	%rd1, [_Z15matAdd_2D_indexPfS_S__param_0];
	ld.param.u64 	%rd2, [_Z15matAdd_2D_indexPfS_S__param_1];
	ld.param.u64 	%rd3, [_Z15matAdd_2D_indexPfS_S__param_2];
	cvta.to.global.u64 	%rd4, %rd3;
	cvta.to.global.u64 	%rd5, %rd2;
	cvta.to.global.u64 	%rd6, %rd1;
	mov.u32 	%r1, %tid.x;
	mov.u32 	%r2, %tid.y;
	mov.u32 	%r3, %ntid.x;
	mad.lo.s32 	%r4, %r2, %r3, %r1;
	mul.wide.u32 	%rd7, %r4, 4;
	add.s64 	%rd8, %rd6, %rd7;
	ld.global.f32 	%f1, [%rd8];
	add.s64 	%rd9, %rd5, %rd7;
	ld.global.f32 	%f2, [%rd9];
	add.f32 	%f3, %f1, %f2;
	add.s64 	%rd10, %rd4, %rd7;
	st.global.f32 	[%rd10], %f3;
	ret;

}


// ===== COMPILED SASS (sm_100) =====

	.target	sm_100

	.elftype	@"ET_EXEC"


//--------------------- .note.nv.tkinfo           --------------------------
	.section	.note.nv.tkinfo,"",@"SHT_NOTE"
	.sectionflags	@"SHF_NOTE_NV_TKINFO"
	.tkinfo
        /*0018*/ 	.word	0x00000002
        /*0030*/ 	.string	""
        /*0030*/ 	.string	"ptxas"
        /*0030*/ 	.string	"Cuda compilation tools, release 13.0, V13.0.88"
        /*0030*/ 	.string	"Build cuda_13.0.r13.0/compiler.36424714_0"
        /*0030*/ 	.string	"-arch sm_100 -m 64 "



//--------------------- .note.nv.cuinfo           --------------------------
	.section	.note.nv.cuinfo,"",@"SHT_NOTE"
	.sectionflags	@"SHF_NOTE_NV_CUINFO"
        /*0018*/ 	.short	0x0002
        /*001a*/ 	.short	0x0064
        /*001c*/ 	.short	0x0082
	.zero		2


//--------------------- .nv.info                  --------------------------
	.section	.nv.info,"",@"SHT_CUDA_INFO"
	.align	4


	//----- nvinfo : EIATTR_REGCOUNT
	.align		4
        /*0000*/ 	.byte	0x04, 0x2f
        /*0002*/ 	.short	(.L_1 - .L_0)
	.align		4
.L_0:
        /*0004*/ 	.word	index@(_Z15matAdd_2D_indexPfS_S_)
        /*0008*/ 	.word	0x0000000c


	//----- nvinfo : EIATTR_FRAME_SIZE
	.align		4
.L_1:
        /*000c*/ 	.byte	0x04, 0x11
        /*000e*/ 	.short	(.L_3 - .L_2)
	.align		4
.L_2:
        /*0010*/ 	.word	index@(_Z15matAdd_2D_indexPfS_S_)
        /*0014*/ 	.word	0x00000000


	//----- nvinfo : EIATTR_MIN_STACK_SIZE
	.align		4
.L_3:
        /*0018*/ 	.byte	0x04, 0x12
        /*001a*/ 	.short	(.L_5 - .L_4)
	.align		4
.L_4:
        /*001c*/ 	.word	index@(_Z15matAdd_2D_indexPfS_S_)
        /*0020*/ 	.word	0x00000000
.L_5:


//--------------------- .nv.compat                --------------------------
	.section	.nv.compat,"",@"SHT_CUDA_COMPAT_INFO"
	.align	4
        /*0000*/ 	.byte	0x02, 0x09, 0x00, 0x00, 0x02, 0x02, 0x01, 0x00, 0x02, 0x05, 0x05, 0x00, 0x03, 0x07, 0x01, 0x01
        /*0010*/ 	.byte	0x02, 0x03, 0x00, 0x00, 0x02, 0x06, 0x01, 0x00, 0x04, 0x0b, 0x08, 0x00, 0x09, 0x00, 0x00, 0x00
        /*0020*/ 	.byte	0x00, 0x00, 0x00, 0x00


//--------------------- .nv.info._Z15matAdd_2D_indexPfS_S_ --------------------------
	.section	.nv.info._Z15matAdd_2D_indexPfS_S_,"",@"SHT_CUDA_INFO"
	.sectionflags	@""
	.align	4


	//----- nvinfo : EIATTR_CUDA_API_VERSION
	.align		4
        /*0000*/ 	.byte	0x04, 0x37
        /*0002*/ 	.short	(.L_7 - .L_6)
.L_6:
        /*0004*/ 	.word	0x00000082


	//----- nvinfo : EIATTR_KPARAM_INFO
	.align		4
.L_7:
        /*0008*/ 	.byte	0x04, 0x17
        /*000a*/ 	.short	(.L_9 - .L_8)
.L_8:
        /*000c*/ 	.word	0x00000000
        /*0010*/ 	.short	0x0002
        /*0012*/ 	.short	0x0010
        /*0014*/ 	.byte	0x00, 0xf5, 0x21, 0x00


	//----- nvinfo : EIATTR_KPARAM_INFO
	.align		4
.L_9:
        /*0018*/ 	.byte	0x04, 0x17
        /*001a*/ 	.short	(.L_11 - .L_10)
.L_10:
        /*001c*/ 	.word	0x00000000
        /*0020*/ 	.short	0x0001
        /*0022*/ 	.short	0x0008
        /*0024*/ 	.byte	0x00, 0xf5, 0x21, 0x00


	//----- nvinfo : EIATTR_KPARAM_INFO
	.align		4
.L_11:
        /*0028*/ 	.byte	0x04, 0x17
        /*002a*/ 	.short	(.L_13 - .L_12)
.L_12:
        /*002c*/ 	.word	0x00000000
        /*0030*/ 	.short	0x0000
        /*0032*/ 	.short	0x0000
        /*0034*/ 	.byte	0x00, 0xf5, 0x21, 0x00


	//----- nvinfo : EIATTR_SPARSE_MMA_MASK
	.align		4
.L_13:
        /*0038*/ 	.byte	0x03, 0x50
        /*003a*/ 	.short	0x0000


	//----- nvinfo : EIATTR_MAXREG_COUNT
	.align		4
        /*003c*/ 	.byte	0x03, 0x1b
        /*003e*/ 	.short	0x00ff


	//----- nvinfo : EIATTR_MERCURY_ISA_VERSION
	.align		4
        /*0040*/ 	.byte	0x03, 0x5f
        /*0042*/ 	.short	0x0101


	//----- nvinfo : EIATTR_VRC_CTA_INIT_COUNT
	.align		4
        /*0044*/ 	.byte	0x02, 0x4a
	.zero		1
	.zero		1


	//----- nvinfo : EIATTR_EXIT_INSTR_OFFSETS
	.align		4
        /*0048*/ 	.byte	0x04, 0x1c
        /*004a*/ 	.short	(.L_15 - .L_14)


	//   ....[0]....
.L_14:
        /*004c*/ 	.word	0x00000100


	//----- nvinfo : EIATTR_CBANK_PARAM_SIZE
	.align		4
.L_15:
        /*0050*/ 	.byte	0x03, 0x19
        /*0052*/ 	.short	0x0018


	//----- nvinfo : EIATTR_PARAM_CBANK
	.align		4
        /*0054*/ 	.byte	0x04, 0x0a
        /*0056*/ 	.short	(.L_17 - .L_16)
	.align		4
.L_16:
        /*0058*/ 	.word	index@(.nv.constant0._Z15matAdd_2D_indexPfS_S_)
        /*005c*/ 	.short	0x0380
        /*005e*/ 	.short	0x0018


	//----- nvinfo : EIATTR_SW_WAR
	.align		4
.L_17:
        /*0060*/ 	.byte	0x04, 0x36
        /*0062*/ 	.short	(.L_19 - .L_18)
.L_18:
        /*0064*/ 	.word	0x00000008
.L_19:


//--------------------- .nv.callgraph             --------------------------
	.section	.nv.callgraph,"",@"SHT_CUDA_CALLGRAPH"
	.align	4
	.sectionentsize	8
	.align		4
        /*0000*/ 	.word	0x00000000
	.align		4
        /*0004*/ 	.word	0xffffffff
	.align		4
        /*0008*/ 	.word	0x00000000
	.align		4
        /*000c*/ 	.word	0xfffffffe
	.align		4
        /*0010*/ 	.word	0x00000000
	.align		4
        /*0014*/ 	.word	0xfffffffd
	.align		4
        /*0018*/ 	.word	0x00000000
	.align		4
        /*001c*/ 	.word	0xfffffffc


//--------------------- .text._Z15matAdd_2D_indexPfS_S_ --------------------------
	.section	.text._Z15matAdd_2D_indexPfS_S_,"ax",@progbits
	.align	128
        .global         _Z15matAdd_2D_indexPfS_S_
        .type           _Z15matAdd_2D_indexPfS_S_,@function
        .size           _Z15matAdd_2D_indexPfS_S_,(.L_x_1 - _Z15matAdd_2D_indexPfS_S_)
        .other          _Z15matAdd_2D_indexPfS_S_,@"STO_CUDA_ENTRY STV_DEFAULT"
_Z15matAdd_2D_indexPfS_S_:
.text._Z15matAdd_2D_indexPfS_S_:
[----:B------:R-:W-:Y:S01]  /*0000*/  LDC R1, c[0x0][0x37c] ;  /* 0x0000df00ff017b82 */ /* 0x000fe20000000800 */
[----:B------:R-:W0:Y:S07]  /*0010*/  S2R R9, SR_TID.X ;  /* 0x0000000000097919 */ /* 0x000e2e0000002100 */
[----:B------:R-:W1:Y:S01]  /*0020*/  LDC.64 R2, c[0x0][0x380] ;  /* 0x0000e000ff027b82 */ /* 0x000e620000000a00 */
[----:B------:R-:W0:Y:S01]  /*0030*/  LDCU UR6, c[0x0][0x360] ;  /* 0x00006c00ff0677ac */ /* 0x000e220008000800 */
[----:B------:R-:W0:Y:S01]  /*0040*/  S2R R0, SR_TID.Y ;  /* 0x0000000000007919 */ /* 0x000e220000002200 */
[----:B------:R-:W2:Y:S05]  /*0050*/  LDCU.64 UR4, c[0x0][0x358] ;  /* 0x00006b00ff0477ac */ /* 0x000eaa0008000a00 */
[----:B------:R-:W3:Y:S08]  /*0060*/  LDC.64 R4, c[0x0][0x388] ;  /* 0x0000e200ff047b82 */ /* 0x000ef00000000a00 */
[----:B------:R-:W4:Y:S01]  /*0070*/  LDC.64 R6, c[0x0][0x390] ;  /* 0x0000e400ff067b82 */ /* 0x000f220000000a00 */
[----:B0-----:R-:W-:-:S04]  /*0080*/  IMAD R9, R0, UR6, R9 ;  /* 0x0000000600097c24 */ /* 0x001fc8000f8e0209 */
[----:B-1----:R-:W-:-:S04]  /*0090*/  IMAD.WIDE.U32 R2, R9, 0x4, R2 ;  /* 0x0000000409027825 */ /* 0x002fc800078e0002 */
[C---:B---3--:R-:W-:Y:S02]  /*00a0*/  IMAD.WIDE.U32 R4, R9.reuse, 0x4, R4 ;  /* 0x0000000409047825 */ /* 0x048fe400078e0004 */
[----:B--2---:R-:W2:Y:S04]  /*00b0*/  LDG.E R2, desc[UR4][R2.64] ;  /* 0x0000000402027981 */ /* 0x004ea8000c1e1900 */
[----:B------:R-:W2:Y:S01]  /*00c0*/  LDG.E R5, desc[UR4][R4.64] ;  /* 0x0000000404057981 */ /* 0x000ea2000c1e1900 */
[----:B----4-:R-:W-:-:S04]  /*00d0*/  IMAD.WIDE.U32 R6, R9, 0x4, R6 ;  /* 0x0000000409067825 */ /* 0x010fc800078e0006 */
[----:B--2---:R-:W-:-:S05]  /*00e0*/  FADD R9, R2, R5 ;  /* 0x0000000502097221 */ /* 0x004fca0000000000 */
[----:B------:R-:W-:Y:S01]  /*00f0*/  STG.E desc[UR4][R6.64], R9 ;  /* 0x0000000906007986 */ /* 0x000fe2000c101904 */
[----:B------:R-:W-:Y:S05]  /*0100*/  EXIT ;  /* 0x000000000000794d */ /* 0x000fea0003800000 */
.L_x_0:
[----:B------:R-:W-:-:S00]  /*0110*/  BRA `(.L_x_0) ;  /* 0xfffffffc00fc7947 */ /* 0x000fc0000383ffff */
[----:B------:R-:W-:-:S00]  /*0120*/  NOP ;  /* 0x0000000000007918 */ /* 0x000fc00000000000 */
        /* <DEDUP_REMOVED lines=13> */
.L_x_1:


//--------------------- .nv.shared.reserved.0     --------------------------
	.section	.nv.shared.reserved.0,"aw",@nobits
	.weak		__nv_reservedSMEM_offset_0_alias
	.size		__nv_reservedSMEM_offset_0_alias, 0, 64
	.other		__nv_reservedSMEM_offset_0_alias,@"STO_CUDA_RESERVED_SHARED STV_DEFAULT"
__nv_reservedSMEM_offset_0_alias:
	.zero		0
	.zero		64


//--------------------- .nv.constant0._Z15matAdd_2D_indexPfS_S_ --------------------------
	.section	.nv.constant0._Z15matAdd_2D_indexPfS_S_,"a",@progbits
	.sectionflags	@""
	.align	4
.nv.constant0._Z15matAdd_2D_indexPfS_S_:
	.zero		920


//--------------------- SYMBOLS --------------------------

	.type		.nv.reservedSmem.offset0,@object
	.size		.nv.reservedSmem.offset0,0x4
